	.headerflags	@"EF_CUDA_TEXMODE_UNIFIED EF_CUDA_64BIT_ADDRESS EF_CUDA_ACCELERATORS EF_CUDA_SM90 EF_CUDA_VIRTUAL_SM(EF_CUDA_SM90)"
	.elftype	@"ET_EXEC"


//--------------------- .nv.info                  --------------------------
	.section	.nv.info,"",@"SHT_CUDA_INFO"
	.align	4


	//----- nvinfo : EIATTR_REGCOUNT
	.align		4
        /*0000*/ 	.byte	0x04, 0x2f
        /*0002*/ 	.short	(.L_3 - .L_2)
	.align		4
.L_2:
        /*0004*/ 	.word	index@(triton_poi_fused__native_batch_norm_legit_no_training_relu_30)
        /*0008*/ 	.word	0x00000011


	//----- nvinfo : EIATTR_MIN_STACK_SIZE
	.align		4
.L_3:
        /*000c*/ 	.byte	0x04, 0x12
        /*000e*/ 	.short	(.L_5 - .L_4)
	.align		4
.L_4:
        /*0010*/ 	.word	index@(triton_poi_fused__native_batch_norm_legit_no_training_relu_30)
        /*0014*/ 	.word	0x00000000


	//----- nvinfo : EIATTR_FRAME_SIZE
	.align		4
.L_5:
        /*0018*/ 	.byte	0x04, 0x11
        /*001a*/ 	.short	(.L_7 - .L_6)
	.align		4
.L_6:
        /*001c*/ 	.word	index@(triton_poi_fused__native_batch_norm_legit_no_training_relu_30)
        /*0020*/ 	.word	0x00000000


	//----- nvinfo : EIATTR_MIN_STACK_SIZE
	.align		4
.L_7:
        /*0024*/ 	.byte	0x04, 0x12
        /*0026*/ 	.short	(.L_9 - .L_8)
	.align		4
.L_8:
        /*0028*/ 	.word	index@(triton_poi_fused__native_batch_norm_legit_no_training_relu_30)
        /*002c*/ 	.word	0x00000000
.L_9:


//--------------------- .nv.info.triton_poi_fused__native_batch_norm_legit_no_training_relu_30 --------------------------
	.section	.nv.info.triton_poi_fused__native_batch_norm_legit_no_training_relu_30,"",@"SHT_CUDA_INFO"
	.sectionflags	@""
	.align	4


	//----- nvinfo : EIATTR_CUDA_API_VERSION
	.align		4
        /*0000*/ 	.byte	0x04, 0x37
        /*0002*/ 	.short	(.L_11 - .L_10)
.L_10:
        /*0004*/ 	.word	0x0000007c


	//----- nvinfo : EIATTR_KPARAM_INFO
	.align		4
.L_11:
        /*0008*/ 	.byte	0x04, 0x17
        /*000a*/ 	.short	(.L_13 - .L_12)
.L_12:
        /*000c*/ 	.word	0x00000000
        /*0010*/ 	.short	0x0006
        /*0012*/ 	.short	0x0030
        /*0014*/ 	.byte	0x00, 0xf0, 0x11, 0x00


	//----- nvinfo : EIATTR_KPARAM_INFO
	.align		4
.L_13:
        /*0018*/ 	.byte	0x04, 0x17
        /*001a*/ 	.short	(.L_15 - .L_14)
.L_14:
        /*001c*/ 	.word	0x00000000
        /*0020*/ 	.short	0x0005
        /*0022*/ 	.short	0x0028
        /*0024*/ 	.byte	0x00, 0xf4, 0x21, 0x00


	//----- nvinfo : EIATTR_KPARAM_INFO
	.align		4
.L_15:
        /*0028*/ 	.byte	0x04, 0x17
        /*002a*/ 	.short	(.L_17 - .L_16)
.L_16:
        /*002c*/ 	.word	0x00000000
        /*0030*/ 	.short	0x0004
        /*0032*/ 	.short	0x0020
        /*0034*/ 	.byte	0x00, 0xf4, 0x21, 0x00


	//----- nvinfo : EIATTR_KPARAM_INFO
	.align		4
.L_17:
        /*0038*/ 	.byte	0x04, 0x17
        /*003a*/ 	.short	(.L_19 - .L_18)
.L_18:
        /*003c*/ 	.word	0x00000000
        /*0040*/ 	.short	0x0003
        /*0042*/ 	.short	0x0018
        /*0044*/ 	.byte	0x00, 0xf4, 0x21, 0x00


	//----- nvinfo : EIATTR_KPARAM_INFO
	.align		4
.L_19:
        /*0048*/ 	.byte	0x04, 0x17
        /*004a*/ 	.short	(.L_21 - .L_20)
.L_20:
        /*004c*/ 	.word	0x00000000
        /*0050*/ 	.short	0x0002
        /*0052*/ 	.short	0x0010
        /*0054*/ 	.byte	0x00, 0xf4, 0x21, 0x00


	//----- nvinfo : EIATTR_KPARAM_INFO
	.align		4
.L_21:
        /*0058*/ 	.byte	0x04, 0x17
        /*005a*/ 	.short	(.L_23 - .L_22)
.L_22:
        /*005c*/ 	.word	0x00000000
        /*0060*/ 	.short	0x0001
        /*0062*/ 	.short	0x0008
        /*0064*/ 	.byte	0x00, 0xf4, 0x21, 0x00


	//----- nvinfo : EIATTR_KPARAM_INFO
	.align		4
.L_23:
        /*0068*/ 	.byte	0x04, 0x17
        /*006a*/ 	.short	(.L_25 - .L_24)
.L_24:
        /*006c*/ 	.word	0x00000000
        /*0070*/ 	.short	0x0000
        /*0072*/ 	.short	0x0000
        /*0074*/ 	.byte	0x00, 0xf4, 0x21, 0x00


	//----- nvinfo : EIATTR_SPARSE_MMA_MASK
	.align		4
.L_25:
        /*0078*/ 	.byte	0x03, 0x50
        /*007a*/ 	.short	0x0000


	//----- nvinfo : EIATTR_MAXREG_COUNT
	.align		4
        /*007c*/ 	.byte	0x03, 0x1b
        /*007e*/ 	.short	0x00ff


	//----- nvinfo : EIATTR_EXIT_INSTR_OFFSETS
	.align		4
        /*0080*/ 	.byte	0x04, 0x1c
        /*0082*/ 	.short	(.L_27 - .L_26)


	//   ....[0]....
.L_26:
        /*0084*/ 	.word	0x00000360


	//----- nvinfo : EIATTR_REQNTID
	.align		4
.L_27:
        /*0088*/ 	.byte	0x04, 0x10
        /*008a*/ 	.short	(.L_29 - .L_28)
.L_28:
        /*008c*/ 	.word	0x00000080
        /*0090*/ 	.word	0x00000001
        /*0094*/ 	.word	0x00000001


	//----- nvinfo : EIATTR_CBANK_PARAM_SIZE
	.align		4
.L_29:
        /*0098*/ 	.byte	0x03, 0x19
        /*009a*/ 	.short	0x0034


	//----- nvinfo : EIATTR_PARAM_CBANK
	.align		4
        /*009c*/ 	.byte	0x04, 0x0a
        /*009e*/ 	.short	(.L_31 - .L_30)
	.align		4
.L_30:
        /*00a0*/ 	.word	index@(.nv.constant0.triton_poi_fused__native_batch_norm_legit_no_training_relu_30)
        /*00a4*/ 	.short	0x0210
        /*00a6*/ 	.short	0x0034


	//----- nvinfo : EIATTR_SW_WAR
	.align		4
.L_31:
        /*00a8*/ 	.byte	0x04, 0x36
        /*00aa*/ 	.short	(.L_33 - .L_32)
.L_32:
        /*00ac*/ 	.word	0x00000008
.L_33:


//--------------------- .nv.callgraph             --------------------------
	.section	.nv.callgraph,"",@"SHT_CUDA_CALLGRAPH"
	.align	4
	.sectionentsize	8
	.align		4
        /*0000*/ 	.word	0x00000000
	.align		4
        /*0004*/ 	.word	0xffffffff
	.align		4
        /*0008*/ 	.word	0x00000000
	.align		4
        /*000c*/ 	.word	0xfffffffe
	.align		4
        /*0010*/ 	.word	0x00000000
	.align		4
        /*0014*/ 	.word	0xfffffffd
	.align		4
        /*0018*/ 	.word	0x00000000
	.align		4
        /*001c*/ 	.word	0xfffffffc


//--------------------- .nv.constant4             --------------------------
	.section	.nv.constant4,"a",@progbits
	.align	8
	.align		8
.nv.constant4:
        /*0000*/ 	.dword	_$_str
	.align		8
        /*0008*/ 	.dword	_$_str_$_2


//--------------------- .text.triton_poi_fused__native_batch_norm_legit_no_training_relu_30 --------------------------
	.section	.text.triton_poi_fused__native_batch_norm_legit_no_training_relu_30,"ax",@progbits
	.align	128
        .global         triton_poi_fused__native_batch_norm_legit_no_training_relu_30
        .type           triton_poi_fused__native_batch_norm_legit_no_training_relu_30,@function
        .size           triton_poi_fused__native_batch_norm_legit_no_training_relu_30,(.L_x_1 - triton_poi_fused__native_batch_norm_legit_no_training_relu_30)
        .other          triton_poi_fused__native_batch_norm_legit_no_training_relu_30,@"STO_CUDA_ENTRY STV_DEFAULT"
triton_poi_fused__native_batch_norm_legit_no_training_relu_30:
.text.triton_poi_fused__native_batch_norm_legit_no_training_relu_30:
[----:B------:R-:W-:Y:S01]  /*0000*/  LDC R1, c[0x0][0x28] ;  /* 0x00000a00ff017b82 */ /* 0x000fe20000000800 */
[----:B------:R-:W1:Y:S07]  /*0010*/  S2R R0, SR_TID.X ;  /* 0x0000000000007919 */ /* 0x000e6e0000002100 */
[----:B------:R-:W2:Y:S01]  /*0020*/  LDC.64 R6, c[0x0][0x220] ;  /* 0x00008800ff067b82 */ /* 0x000ea20000000a00 */
[----:B------:R-:W-:Y:S01]  /*0030*/  ULDC.64 UR4, c[0x0][0x208] ;  /* 0x0000820000047ab9 */ /* 0x000fe20000000a00 */
[----:B------:R-:W3:Y:S06]  /*0040*/  S2R R5, SR_CTAID.X ;  /* 0x0000000000057919 */ /* 0x000eec0000002500 */
[----:B------:R-:W4:Y:S08]  /*0050*/  LDC.64 R8, c[0x0][0x228] ;  /* 0x00008a00ff087b82 */ /* 0x000f300000000a00 */
[----:B------:R-:W5:Y:S01]  /*0060*/  LDC.64 R10, c[0x0][0x230] ;  /* 0x00008c00ff0a7b82 */ /* 0x000f620000000a00 */
[----:B-1----:R-:W-:-:S02]  /*0070*/  SHF.L.U32 R0, R0, 0x1, RZ ;  /* 0x0000000100007819 */ /* 0x002fc400000006ff */
[----:B---3--:R-:W-:Y:S02]  /*0080*/  SHF.R.S32.HI R3, RZ, 0x17, R5 ;  /* 0x00000017ff037819 */ /* 0x008fe40000011405 */
[----:B------:R-:W-:Y:S02]  /*0090*/  LOP3.LUT R0, R0, 0xfe, RZ, 0xc0, !PT ;  /* 0x000000fe00007812 */ /* 0x000fe400078ec0ff */
[----:B------:R-:W-:Y:S02]  /*00a0*/  SGXT R3, R3, 0x1 ;  /* 0x000000010303781a */ /* 0x000fe40000000200 */
[----:B------:R-:W-:Y:S02]  /*00b0*/  LEA R0, R5, R0, 0x8 ;  /* 0x0000000005007211 */ /* 0x000fe400078e40ff */
[----:B------:R-:W1:Y:S02]  /*00c0*/  LDC.64 R4, c[0x0][0x218] ;  /* 0x00008600ff047b82 */ /* 0x000e640000000a00 */
[----:B------:R-:W-:-:S04]  /*00d0*/  LEA.HI R3, R3, R0, RZ, 0x4 ;  /* 0x0000000003037211 */ /* 0x000fc800078f20ff */
[--C-:B------:R-:W-:Y:S02]  /*00e0*/  SHF.R.S32.HI R2, RZ, 0x4, R3.reuse ;  /* 0x00000004ff027819 */ /* 0x100fe40000011403 */
[----:B------:R-:W-:-:S04]  /*00f0*/  SHF.R.S32.HI R3, RZ, 0x1f, R3 ;  /* 0x0000001fff037819 */ /* 0x000fc80000011403 */
[----:B------:R-:W-:-:S04]  /*0100*/  LEA.HI R3, R3, R2, RZ, 0x6 ;  /* 0x0000000203037211 */ /* 0x000fc800078f30ff */
[----:B------:R-:W-:-:S04]  /*0110*/  LOP3.LUT R3, R3, 0xffffffc0, RZ, 0xc0, !PT ;  /* 0xffffffc003037812 */ /* 0x000fc800078ec0ff */
[----:B------:R-:W-:Y:S02]  /*0120*/  IADD3 R13, R2, -R3, RZ ;  /* 0x80000003020d7210 */ /* 0x000fe40007ffe0ff */
[----:B------:R-:W3:Y:S03]  /*0130*/  LDC.64 R2, c[0x0][0x210] ;  /* 0x00008400ff027b82 */ /* 0x000ee60000000a00 */
[----:B--2---:R-:W-:-:S06]  /*0140*/  IMAD.WIDE R6, R13, 0x4, R6 ;  /* 0x000000040d067825 */ /* 0x004fcc00078e0206 */
[----:B------:R-:W2:Y:S01]  /*0150*/  LDG.E.EL R6, desc[UR4][R6.64] ;  /* 0x0000000406067981 */ /* 0x000ea2000c2e1900 */
[----:B-1----:R-:W-:-:S05]  /*0160*/  IMAD.WIDE R4, R13, 0x4, R4 ;  /* 0x000000040d047825 */ /* 0x002fca00078e0204 */
[----:B------:R1:W2:Y:S01]  /*0170*/  LDG.E.EL R12, desc[UR4][R4.64] ;  /* 0x00000004040c7981 */ /* 0x0002a2000c2e1900 */
[----:B---3--:R-:W-:Y:S01]  /*0180*/  IMAD.WIDE R2, R0, 0x4, R2 ;  /* 0x0000000400027825 */ /* 0x008fe200078e0202 */
[----:B------:R-:W-:Y:S01]  /*0190*/  HFMA2.MMA R14, -RZ, RZ, 1.625, 0 ;  /* 0x3e800000ff0e7435 */ /* 0x000fe200000001ff */
[----:B-1----:R-:W1:Y:S04]  /*01a0*/  LDC.64 R4, c[0x0][0x238] ;  /* 0x00008e00ff047b82 */ /* 0x002e680000000a00 */
[----:B------:R-:W3:Y:S01]  /*01b0*/  LDG.E.64 R2, desc[UR4][R2.64] ;  /* 0x0000000402027981 */ /* 0x000ee2000c1e1b00 */
[----:B----4-:R-:W-:-:S04]  /*01c0*/  IMAD.WIDE R8, R13, 0x4, R8 ;  /* 0x000000040d087825 */ /* 0x010fc800078e0208 */
[----:B-----5:R-:W-:Y:S02]  /*01d0*/  IMAD.WIDE R10, R13, 0x4, R10 ;  /* 0x000000040d0a7825 */ /* 0x020fe400078e020a */
[----:B------:R-:W4:Y:S04]  /*01e0*/  LDG.E.EL R8, desc[UR4][R8.64] ;  /* 0x0000000408087981 */ /* 0x000f28000c2e1900 */
[----:B------:R-:W4:Y:S01]  /*01f0*/  LDG.E.EL R11, desc[UR4][R10.64] ;  /* 0x000000040a0b7981 */ /* 0x000f22000c2e1900 */
[----:B-1----:R-:W-:-:S04]  /*0200*/  IMAD.WIDE R4, R0, 0x4, R4 ;  /* 0x0000000400047825 */ /* 0x002fc800078e0204 */
[----:B--2---:R-:W-:-:S04]  /*0210*/  FADD R6, R6, 9.9999997473787516356e-06 ;  /* 0x3727c5ac06067421 */ /* 0x004fc80000000000 */
[----:B------:R-:W1:Y:S02]  /*0220*/  MUFU.SQRT R7, R6 ;  /* 0x0000000600077308 */ /* 0x000e640000002000 */
[C---:B-1----:R-:W-:Y:S02]  /*0230*/  FSETP.GT.AND P0, PT, R7.reuse, 8.50705917302346158658e+37, PT ;  /* 0x7e8000000700780b */ /* 0x042fe40003f04000 */
[----:B------:R-:W-:-:S11]  /*0240*/  FSETP.GEU.AND P1, PT, R7, 1.175494350822287508e-38, PT ;  /* 0x008000000700780b */ /* 0x000fd60003f2e000 */
[----:B------:R-:W-:-:S04]  /*0250*/  @P0 FMUL R7, R7, 0.25 ;  /* 0x3e80000007070820 */ /* 0x000fc80000400000 */
[----:B------:R-:W-:-:S06]  /*0260*/  @!P1 FMUL R7, R7, 16777216 ;  /* 0x4b80000007079820 */ /* 0x000fcc0000400000 */
[----:B------:R-:W1:Y:S01]  /*0270*/  MUFU.RCP R7, R7 ;  /* 0x0000000700077308 */ /* 0x000e620000001000 */
[----:B------:R-:W-:Y:S01]  /*0280*/  FSEL R14, R14, 1, P0 ;  /* 0x3f8000000e0e7808 */ /* 0x000fe20000000000 */
[----:B---3--:R-:W-:-:S04]  /*0290*/  FADD R2, R2, -R12 ;  /* 0x8000000c02027221 */ /* 0x008fc80000000000 */
[----:B------:R-:W-:Y:S01]  /*02a0*/  @!P1 FMUL R14, R14, 16777216 ;  /* 0x4b8000000e0e9820 */ /* 0x000fe20000400000 */
[----:B------:R-:W-:-:S03]  /*02b0*/  FADD R3, R3, -R12 ;  /* 0x8000000c03037221 */ /* 0x000fc60000000000 */
[----:B-1----:R-:W-:-:S04]  /*02c0*/  FMUL R14, R7, R14 ;  /* 0x0000000e070e7220 */ /* 0x002fc80000400000 */
[-C--:B------:R-:W-:Y:S01]  /*02d0*/  FMUL R2, R2, R14.reuse ;  /* 0x0000000e02027220 */ /* 0x080fe20000400000 */
[----:B------:R-:W-:-:S03]  /*02e0*/  FMUL R14, R3, R14 ;  /* 0x0000000e030e7220 */ /* 0x000fc60000400000 */
[C-C-:B----4-:R-:W-:Y:S01]  /*02f0*/  FFMA R2, R8.reuse, R2, R11.reuse ;  /* 0x0000000208027223 */ /* 0x150fe2000000000b */
[----:B------:R-:W-:-:S04]  /*0300*/  FFMA R14, R8, R14, R11 ;  /* 0x0000000e080e7223 */ /* 0x000fc8000000000b */
[----:B------:R-:W-:Y:S02]  /*0310*/  FSETP.GEU.AND P0, PT, R2, RZ, PT ;  /* 0x000000ff0200720b */ /* 0x000fe40003f0e000 */
[----:B------:R-:W-:Y:S02]  /*0320*/  FSETP.GEU.AND P1, PT, R14, RZ, PT ;  /* 0x000000ff0e00720b */ /* 0x000fe40003f2e000 */
[----:B------:R-:W-:Y:S02]  /*0330*/  FSEL R2, R2, RZ, P0 ;  /* 0x000000ff02027208 */ /* 0x000fe40000000000 */
[----:B------:R-:W-:-:S05]  /*0340*/  FSEL R3, R14, RZ, P1 ;  /* 0x000000ff0e037208 */ /* 0x000fca0000800000 */
[----:B------:R-:W-:Y:S01]  /*0350*/  STG.E.64 desc[UR4][R4.64], R2 ;  /* 0x0000000204007986 */ /* 0x000fe2000c101b04 */
[----:B------:R-:W-:Y:S05]  /*0360*/  EXIT ;  /* 0x000000000000794d */ /* 0x000fea0003800000 */
.L_x_0:
[----:B------:R-:W-:-:S00]  /*0370*/  BRA `(.L_x_0) ;  /* 0xfffffffc00fc7947 */ /* 0x000fc0000383ffff */
[----:B------:R-:W-:-:S00]  /*0380*/  NOP ;  /* 0x0000000000007918 */ /* 0x000fc00000000000 */
[----:B------:R-:W-:-:S00]  /*0390*/  NOP ;  /* 0x0000000000007918 */ /* 0x000fc00000000000 */
[----:B------:R-:W-:-:S00]  /*03a0*/  NOP ;  /* 0x0000000000007918 */ /* 0x000fc00000000000 */
[----:B------:R-:W-:-:S00]  /*03b0*/  NOP ;  /* 0x0000000000007918 */ /* 0x000fc00000000000 */
[----:B------:R-:W-:-:S00]  /*03c0*/  NOP ;  /* 0x0000000000007918 */ /* 0x000fc00000000000 */
[----:B------:R-:W-:-:S00]  /*03d0*/  NOP ;  /* 0x0000000000007918 */ /* 0x000fc00000000000 */
[----:B------:R-:W-:-:S00]  /*03e0*/  NOP ;  /* 0x0000000000007918 */ /* 0x000fc00000000000 */
[----:B------:R-:W-:-:S00]  /*03f0*/  NOP ;  /* 0x0000000000007918 */ /* 0x000fc00000000000 */
.L_x_1:


//--------------------- .nv.global.init           --------------------------
	.section	.nv.global.init,"aw",@progbits
.nv.global.init:
	.type		_$_str,@object
	.size		_$_str,(_$_str_$_2 - _$_str)
_$_str:
        /*0000*/ 	.byte	0x5f, 0x5f, 0x43, 0x55, 0x44, 0x41, 0x5f, 0x46, 0x54, 0x5a, 0x00
	.type		_$_str_$_2,@object
	.size		_$_str_$_2,(.L_1 - _$_str_$_2)
_$_str_$_2:
        /*000b*/ 	.byte	0x5f, 0x5f, 0x43, 0x55, 0x44, 0x41, 0x5f, 0x50, 0x52, 0x45, 0x43, 0x5f, 0x53, 0x51, 0x52, 0x54
        /*001b*/ 	.byte	0x00
.L_1:


//--------------------- .nv.constant0.triton_poi_fused__native_batch_norm_legit_no_training_relu_30 --------------------------
	.section	.nv.constant0.triton_poi_fused__native_batch_norm_legit_no_training_relu_30,"a",@progbits
	.sectionflags	@""
	.align	4
.nv.constant0.triton_poi_fused__native_batch_norm_legit_no_training_relu_30:
	.zero		580
